//
// Generated by NVIDIA NVVM Compiler
//
// Compiler Build ID: CL-36424714
// Cuda compilation tools, release 13.0, V13.0.88
// Based on NVVM 20.0.0
//

.version 9.0
.target sm_100
.address_size 64

	// .globl	_Z14matrixDistancePdS_S_Piii
// _ZZ14matrixDistancePdS_S_PiiiE4ds_A has been demoted
// _ZZ14matrixDistancePdS_S_PiiiE4ds_B has been demoted

.visible .entry _Z14matrixDistancePdS_S_Piii(
	.param .u64 .ptr .align 1 _Z14matrixDistancePdS_S_Piii_param_0,
	.param .u64 .ptr .align 1 _Z14matrixDistancePdS_S_Piii_param_1,
	.param .u64 .ptr .align 1 _Z14matrixDistancePdS_S_Piii_param_2,
	.param .u64 .ptr .align 1 _Z14matrixDistancePdS_S_Piii_param_3,
	.param .u32 _Z14matrixDistancePdS_S_Piii_param_4,
	.param .u32 _Z14matrixDistancePdS_S_Piii_param_5
)
{
	.reg .pred 	%p<12>;
	.reg .b32 	%r<46>;
	.reg .b64 	%rd<17>;
	.reg .b64 	%fd<146>;
	// demoted variable
	.shared .align 8 .b8 _ZZ14matrixDistancePdS_S_PiiiE4ds_A[8192];
	// demoted variable
	.shared .align 8 .b8 _ZZ14matrixDistancePdS_S_PiiiE4ds_B[8192];
	ld.param.u64 	%rd3, [_Z14matrixDistancePdS_S_Piii_param_0];
	ld.param.u64 	%rd4, [_Z14matrixDistancePdS_S_Piii_param_1];
	ld.param.u64 	%rd5, [_Z14matrixDistancePdS_S_Piii_param_2];
	ld.param.u64 	%rd6, [_Z14matrixDistancePdS_S_Piii_param_3];
	ld.param.u32 	%r23, [_Z14matrixDistancePdS_S_Piii_param_4];
	ld.param.u32 	%r24, [_Z14matrixDistancePdS_S_Piii_param_5];
	mov.u32 	%r25, %ctaid.x;
	mov.u32 	%r26, %ctaid.y;
	mov.u32 	%r41, %tid.x;
	mov.u32 	%r43, %tid.y;
	mov.u32 	%r27, %ntid.y;
	mad.lo.s32 	%r3, %r26, %r27, %r43;
	mov.u32 	%r28, %ntid.x;
	mad.lo.s32 	%r4, %r25, %r28, %r41;
	setp.lt.s32 	%p2, %r24, -30;
	mov.f64 	%fd144, 0d0000000000000000;
	@%p2 bra 	$L__BB0_9;
	add.s32 	%r29, %r24, -1;
	shr.s32 	%r30, %r29, 31;
	shr.u32 	%r31, %r30, 27;
	add.s32 	%r32, %r29, %r31;
	shr.s32 	%r33, %r32, 5;
	neg.s32 	%r45, %r33;
	shl.b32 	%r34, %r43, 8;
	mov.u32 	%r35, _ZZ14matrixDistancePdS_S_PiiiE4ds_A;
	add.s32 	%r5, %r35, %r34;
	shl.b32 	%r36, %r41, 3;
	add.s32 	%r6, %r5, %r36;
	mov.u32 	%r37, _ZZ14matrixDistancePdS_S_PiiiE4ds_B;
	add.s32 	%r8, %r37, %r36;
	add.s32 	%r7, %r8, %r34;
	max.s32 	%r38, %r3, %r4;
	setp.lt.s32 	%p1, %r38, %r23;
	mad.lo.s32 	%r44, %r43, %r23, %r4;
	shl.b32 	%r11, %r23, 5;
	mad.lo.s32 	%r42, %r24, %r3, %r41;
	cvta.to.global.u64 	%rd1, %rd3;
	cvta.to.global.u64 	%rd2, %rd4;
	mov.f64 	%fd144, 0d0000000000000000;
	not.pred 	%p9, %p1;
$L__BB0_2:
	setp.ge.s32 	%p3, %r3, %r23;
	setp.ge.s32 	%p4, %r41, %r24;
	mov.f64 	%fd142, 0d0000000000000000;
	or.pred  	%p5, %p3, %p4;
	@%p5 bra 	$L__BB0_4;
	mul.wide.s32 	%rd7, %r42, 8;
	add.s64 	%rd8, %rd1, %rd7;
	ld.global.f64 	%fd142, [%rd8];
$L__BB0_4:
	setp.ge.s32 	%p6, %r4, %r23;
	st.shared.f64 	[%r6], %fd142;
	setp.ge.s32 	%p7, %r43, %r24;
	mov.f64 	%fd143, 0d0000000000000000;
	or.pred  	%p8, %p6, %p7;
	@%p8 bra 	$L__BB0_6;
	mul.wide.s32 	%rd9, %r44, 8;
	add.s64 	%rd10, %rd2, %rd9;
	ld.global.f64 	%fd143, [%rd10];
$L__BB0_6:
	st.shared.f64 	[%r7], %fd143;
	bar.sync 	0;
	@%p9 bra 	$L__BB0_8;
	ld.shared.f64 	%fd13, [%r5];
	ld.shared.f64 	%fd14, [%r8];
	sub.f64 	%fd15, %fd13, %fd14;
	fma.rn.f64 	%fd16, %fd15, %fd15, %fd144;
	ld.shared.f64 	%fd17, [%r5+8];
	ld.shared.f64 	%fd18, [%r8+256];
	sub.f64 	%fd19, %fd17, %fd18;
	fma.rn.f64 	%fd20, %fd19, %fd19, %fd16;
	ld.shared.f64 	%fd21, [%r5+16];
	ld.shared.f64 	%fd22, [%r8+512];
	sub.f64 	%fd23, %fd21, %fd22;
	fma.rn.f64 	%fd24, %fd23, %fd23, %fd20;
	ld.shared.f64 	%fd25, [%r5+24];
	ld.shared.f64 	%fd26, [%r8+768];
	sub.f64 	%fd27, %fd25, %fd26;
	fma.rn.f64 	%fd28, %fd27, %fd27, %fd24;
	ld.shared.f64 	%fd29, [%r5+32];
	ld.shared.f64 	%fd30, [%r8+1024];
	sub.f64 	%fd31, %fd29, %fd30;
	fma.rn.f64 	%fd32, %fd31, %fd31, %fd28;
	ld.shared.f64 	%fd33, [%r5+40];
	ld.shared.f64 	%fd34, [%r8+1280];
	sub.f64 	%fd35, %fd33, %fd34;
	fma.rn.f64 	%fd36, %fd35, %fd35, %fd32;
	ld.shared.f64 	%fd37, [%r5+48];
	ld.shared.f64 	%fd38, [%r8+1536];
	sub.f64 	%fd39, %fd37, %fd38;
	fma.rn.f64 	%fd40, %fd39, %fd39, %fd36;
	ld.shared.f64 	%fd41, [%r5+56];
	ld.shared.f64 	%fd42, [%r8+1792];
	sub.f64 	%fd43, %fd41, %fd42;
	fma.rn.f64 	%fd44, %fd43, %fd43, %fd40;
	ld.shared.f64 	%fd45, [%r5+64];
	ld.shared.f64 	%fd46, [%r8+2048];
	sub.f64 	%fd47, %fd45, %fd46;
	fma.rn.f64 	%fd48, %fd47, %fd47, %fd44;
	ld.shared.f64 	%fd49, [%r5+72];
	ld.shared.f64 	%fd50, [%r8+2304];
	sub.f64 	%fd51, %fd49, %fd50;
	fma.rn.f64 	%fd52, %fd51, %fd51, %fd48;
	ld.shared.f64 	%fd53, [%r5+80];
	ld.shared.f64 	%fd54, [%r8+2560];
	sub.f64 	%fd55, %fd53, %fd54;
	fma.rn.f64 	%fd56, %fd55, %fd55, %fd52;
	ld.shared.f64 	%fd57, [%r5+88];
	ld.shared.f64 	%fd58, [%r8+2816];
	sub.f64 	%fd59, %fd57, %fd58;
	fma.rn.f64 	%fd60, %fd59, %fd59, %fd56;
	ld.shared.f64 	%fd61, [%r5+96];
	ld.shared.f64 	%fd62, [%r8+3072];
	sub.f64 	%fd63, %fd61, %fd62;
	fma.rn.f64 	%fd64, %fd63, %fd63, %fd60;
	ld.shared.f64 	%fd65, [%r5+104];
	ld.shared.f64 	%fd66, [%r8+3328];
	sub.f64 	%fd67, %fd65, %fd66;
	fma.rn.f64 	%fd68, %fd67, %fd67, %fd64;
	ld.shared.f64 	%fd69, [%r5+112];
	ld.shared.f64 	%fd70, [%r8+3584];
	sub.f64 	%fd71, %fd69, %fd70;
	fma.rn.f64 	%fd72, %fd71, %fd71, %fd68;
	ld.shared.f64 	%fd73, [%r5+120];
	ld.shared.f64 	%fd74, [%r8+3840];
	sub.f64 	%fd75, %fd73, %fd74;
	fma.rn.f64 	%fd76, %fd75, %fd75, %fd72;
	ld.shared.f64 	%fd77, [%r5+128];
	ld.shared.f64 	%fd78, [%r8+4096];
	sub.f64 	%fd79, %fd77, %fd78;
	fma.rn.f64 	%fd80, %fd79, %fd79, %fd76;
	ld.shared.f64 	%fd81, [%r5+136];
	ld.shared.f64 	%fd82, [%r8+4352];
	sub.f64 	%fd83, %fd81, %fd82;
	fma.rn.f64 	%fd84, %fd83, %fd83, %fd80;
	ld.shared.f64 	%fd85, [%r5+144];
	ld.shared.f64 	%fd86, [%r8+4608];
	sub.f64 	%fd87, %fd85, %fd86;
	fma.rn.f64 	%fd88, %fd87, %fd87, %fd84;
	ld.shared.f64 	%fd89, [%r5+152];
	ld.shared.f64 	%fd90, [%r8+4864];
	sub.f64 	%fd91, %fd89, %fd90;
	fma.rn.f64 	%fd92, %fd91, %fd91, %fd88;
	ld.shared.f64 	%fd93, [%r5+160];
	ld.shared.f64 	%fd94, [%r8+5120];
	sub.f64 	%fd95, %fd93, %fd94;
	fma.rn.f64 	%fd96, %fd95, %fd95, %fd92;
	ld.shared.f64 	%fd97, [%r5+168];
	ld.shared.f64 	%fd98, [%r8+5376];
	sub.f64 	%fd99, %fd97, %fd98;
	fma.rn.f64 	%fd100, %fd99, %fd99, %fd96;
	ld.shared.f64 	%fd101, [%r5+176];
	ld.shared.f64 	%fd102, [%r8+5632];
	sub.f64 	%fd103, %fd101, %fd102;
	fma.rn.f64 	%fd104, %fd103, %fd103, %fd100;
	ld.shared.f64 	%fd105, [%r5+184];
	ld.shared.f64 	%fd106, [%r8+5888];
	sub.f64 	%fd107, %fd105, %fd106;
	fma.rn.f64 	%fd108, %fd107, %fd107, %fd104;
	ld.shared.f64 	%fd109, [%r5+192];
	ld.shared.f64 	%fd110, [%r8+6144];
	sub.f64 	%fd111, %fd109, %fd110;
	fma.rn.f64 	%fd112, %fd111, %fd111, %fd108;
	ld.shared.f64 	%fd113, [%r5+200];
	ld.shared.f64 	%fd114, [%r8+6400];
	sub.f64 	%fd115, %fd113, %fd114;
	fma.rn.f64 	%fd116, %fd115, %fd115, %fd112;
	ld.shared.f64 	%fd117, [%r5+208];
	ld.shared.f64 	%fd118, [%r8+6656];
	sub.f64 	%fd119, %fd117, %fd118;
	fma.rn.f64 	%fd120, %fd119, %fd119, %fd116;
	ld.shared.f64 	%fd121, [%r5+216];
	ld.shared.f64 	%fd122, [%r8+6912];
	sub.f64 	%fd123, %fd121, %fd122;
	fma.rn.f64 	%fd124, %fd123, %fd123, %fd120;
	ld.shared.f64 	%fd125, [%r5+224];
	ld.shared.f64 	%fd126, [%r8+7168];
	sub.f64 	%fd127, %fd125, %fd126;
	fma.rn.f64 	%fd128, %fd127, %fd127, %fd124;
	ld.shared.f64 	%fd129, [%r5+232];
	ld.shared.f64 	%fd130, [%r8+7424];
	sub.f64 	%fd131, %fd129, %fd130;
	fma.rn.f64 	%fd132, %fd131, %fd131, %fd128;
	ld.shared.f64 	%fd133, [%r5+240];
	ld.shared.f64 	%fd134, [%r8+7680];
	sub.f64 	%fd135, %fd133, %fd134;
	fma.rn.f64 	%fd136, %fd135, %fd135, %fd132;
	ld.shared.f64 	%fd137, [%r5+248];
	ld.shared.f64 	%fd138, [%r8+7936];
	sub.f64 	%fd139, %fd137, %fd138;
	fma.rn.f64 	%fd144, %fd139, %fd139, %fd136;
$L__BB0_8:
	bar.sync 	0;
	add.s32 	%r45, %r45, 1;
	add.s32 	%r44, %r44, %r11;
	add.s32 	%r43, %r43, 32;
	add.s32 	%r42, %r42, 32;
	add.s32 	%r41, %r41, 32;
	setp.ne.s32 	%p10, %r45, 1;
	@%p10 bra 	$L__BB0_2;
$L__BB0_9:
	max.s32 	%r39, %r3, %r4;
	setp.ge.s32 	%p11, %r39, %r23;
	@%p11 bra 	$L__BB0_11;
	sqrt.rn.f64 	%fd140, %fd144;
	mad.lo.s32 	%r40, %r23, %r3, %r4;
	cvta.to.global.u64 	%rd11, %rd5;
	mul.wide.s32 	%rd12, %r40, 8;
	add.s64 	%rd13, %rd11, %rd12;
	st.global.f64 	[%rd13], %fd140;
	cvta.to.global.u64 	%rd14, %rd6;
	mul.wide.s32 	%rd15, %r40, 4;
	add.s64 	%rd16, %rd14, %rd15;
	st.global.u32 	[%rd16], %r4;
$L__BB0_11:
	ret;

}
	// .globl	_Z11oddEvenSortPdPiii
.visible .entry _Z11oddEvenSortPdPiii(
	.param .u64 .ptr .align 1 _Z11oddEvenSortPdPiii_param_0,
	.param .u64 .ptr .align 1 _Z11oddEvenSortPdPiii_param_1,
	.param .u32 _Z11oddEvenSortPdPiii_param_2,
	.param .u32 _Z11oddEvenSortPdPiii_param_3
)
{
	.reg .pred 	%p<6>;
	.reg .b32 	%r<15>;
	.reg .b64 	%rd<13>;
	.reg .b64 	%fd<5>;

	ld.param.u64 	%rd5, [_Z11oddEvenSortPdPiii_param_0];
	ld.param.u64 	%rd6, [_Z11oddEvenSortPdPiii_param_1];
	ld.param.u32 	%r5, [_Z11oddEvenSortPdPiii_param_2];
	ld.param.u32 	%r4, [_Z11oddEvenSortPdPiii_param_3];
	cvta.to.global.u64 	%rd1, %rd6;
	cvta.to.global.u64 	%rd2, %rd5;
	mov.u32 	%r6, %ntid.x;
	mov.u32 	%r7, %ctaid.x;
	mov.u32 	%r8, %tid.x;
	mad.lo.s32 	%r1, %r6, %r7, %r8;
	setp.ne.s32 	%p1, %r5, 0;
	@%p1 bra 	$L__BB1_4;
	shl.b32 	%r2, %r1, 1;
	or.b32  	%r9, %r2, 1;
	setp.ge.s32 	%p2, %r9, %r4;
	@%p2 bra 	$L__BB1_4;
	mul.wide.s32 	%rd10, %r2, 8;
	add.s64 	%rd3, %rd2, %rd10;
	ld.global.f64 	%fd1, [%rd3];
	ld.global.f64 	%fd2, [%rd3+8];
	setp.leu.f64 	%p5, %fd1, %fd2;
	@%p5 bra 	$L__BB1_7;
	st.global.f64 	[%rd3], %fd2;
	st.global.f64 	[%rd3+8], %fd1;
	mul.wide.s32 	%rd11, %r2, 4;
	add.s64 	%rd12, %rd1, %rd11;
	ld.global.u32 	%r13, [%rd12];
	ld.global.u32 	%r14, [%rd12+4];
	st.global.u32 	[%rd12], %r14;
	st.global.u32 	[%rd12+4], %r13;
	bra.uni 	$L__BB1_7;
$L__BB1_4:
	shl.b32 	%r3, %r1, 1;
	add.s32 	%r10, %r3, 2;
	setp.ge.s32 	%p3, %r10, %r4;
	@%p3 bra 	$L__BB1_7;
	mul.wide.s32 	%rd7, %r3, 8;
	add.s64 	%rd4, %rd2, %rd7;
	ld.global.f64 	%fd3, [%rd4+8];
	ld.global.f64 	%fd4, [%rd4+16];
	setp.leu.f64 	%p4, %fd3, %fd4;
	@%p4 bra 	$L__BB1_7;
	st.global.f64 	[%rd4+8], %fd4;
	st.global.f64 	[%rd4+16], %fd3;
	mul.wide.s32 	%rd8, %r3, 4;
	add.s64 	%rd9, %rd1, %rd8;
	ld.global.u32 	%r11, [%rd9+4];
	ld.global.u32 	%r12, [%rd9+8];
	st.global.u32 	[%rd9+4], %r12;
	st.global.u32 	[%rd9+8], %r11;
$L__BB1_7:
	ret;

}


// ===== COMPILED SASS (sm_100) =====

	.target	sm_100

	.elftype	@"ET_EXEC"


//--------------------- .note.nv.tkinfo           --------------------------
	.section	.note.nv.tkinfo,"",@"SHT_NOTE"
	.sectionflags	@"SHF_NOTE_NV_TKINFO"
	.tkinfo
        /*0018*/ 	.word	0x00000002
        /*0030*/ 	.string	""
        /*0030*/ 	.string	"ptxas"
        /*0030*/ 	.string	"Cuda compilation tools, release 13.0, V13.0.88"
        /*0030*/ 	.string	"Build cuda_13.0.r13.0/compiler.36424714_0"
        /*0030*/ 	.string	"-arch sm_100 -m 64 "



//--------------------- .note.nv.cuinfo           --------------------------
	.section	.note.nv.cuinfo,"",@"SHT_NOTE"
	.sectionflags	@"SHF_NOTE_NV_CUINFO"
        /*0018*/ 	.short	0x0002
        /*001a*/ 	.short	0x0064
        /*001c*/ 	.short	0x0082
	.zero		2


//--------------------- .nv.info                  --------------------------
	.section	.nv.info,"",@"SHT_CUDA_INFO"
	.align	4


	//----- nvinfo : EIATTR_REGCOUNT
	.align		4
        /*0000*/ 	.byte	0x04, 0x2f
        /*0002*/ 	.short	(.L_1 - .L_0)
	.align		4
.L_0:
        /*0004*/ 	.word	index@(_Z14matrixDistancePdS_S_Piii)
        /*0008*/ 	.word	0x0000001e


	//----- nvinfo : EIATTR_FRAME_SIZE
	.align		4
.L_1:
        /*000c*/ 	.byte	0x04, 0x11
        /*000e*/ 	.short	(.L_3 - .L_2)
	.align		4
.L_2:
        /*0010*/ 	.word	index@($__internal_0_$__cuda_sm20_dsqrt_rn_f64_mediumpath_v1)
        /*0014*/ 	.word	0x00000000


	//----- nvinfo : EIATTR_FRAME_SIZE
	.align		4
.L_3:
        /*0018*/ 	.byte	0x04, 0x11
        /*001a*/ 	.short	(.L_5 - .L_4)
	.align		4
.L_4:
        /*001c*/ 	.word	index@(_Z14matrixDistancePdS_S_Piii)
        /*0020*/ 	.word	0x00000000


	//----- nvinfo : EIATTR_REGCOUNT
	.align		4
.L_5:
        /*0024*/ 	.byte	0x04, 0x2f
        /*0026*/ 	.short	(.L_7 - .L_6)
	.align		4
.L_6:
        /*0028*/ 	.word	index@(_Z11oddEvenSortPdPiii)
        /*002c*/ 	.word	0x00000010


	//----- nvinfo : EIATTR_FRAME_SIZE
	.align		4
.L_7:
        /*0030*/ 	.byte	0x04, 0x11
        /*0032*/ 	.short	(.L_9 - .L_8)
	.align		4
.L_8:
        /*0034*/ 	.word	index@(_Z11oddEvenSortPdPiii)
        /*0038*/ 	.word	0x00000000


	//----- nvinfo : EIATTR_MIN_STACK_SIZE
	.align		4
.L_9:
        /*003c*/ 	.byte	0x04, 0x12
        /*003e*/ 	.short	(.L_11 - .L_10)
	.align		4
.L_10:
        /*0040*/ 	.word	index@(_Z11oddEvenSortPdPiii)
        /*0044*/ 	.word	0x00000000


	//----- nvinfo : EIATTR_MIN_STACK_SIZE
	.align		4
.L_11:
        /*0048*/ 	.byte	0x04, 0x12
        /*004a*/ 	.short	(.L_13 - .L_12)
	.align		4
.L_12:
        /*004c*/ 	.word	index@(_Z14matrixDistancePdS_S_Piii)
        /*0050*/ 	.word	0x00000000
.L_13:


//--------------------- .nv.compat                --------------------------
	.section	.nv.compat,"",@"SHT_CUDA_COMPAT_INFO"
	.align	4
        /*0000*/ 	.byte	0x02, 0x09, 0x00, 0x00, 0x02, 0x02, 0x01, 0x00, 0x02, 0x05, 0x05, 0x00, 0x03, 0x07, 0x01, 0x01
        /*0010*/ 	.byte	0x02, 0x03, 0x00, 0x00, 0x02, 0x06, 0x01, 0x00, 0x04, 0x0b, 0x08, 0x00, 0x01, 0x00, 0x00, 0x00
        /*0020*/ 	.byte	0x00, 0x00, 0x00, 0x00


//--------------------- .nv.info._Z11oddEvenSortPdPiii --------------------------
	.section	.nv.info._Z11oddEvenSortPdPiii,"",@"SHT_CUDA_INFO"
	.sectionflags	@""
	.align	4


	//----- nvinfo : EIATTR_CUDA_API_VERSION
	.align		4
        /*0000*/ 	.byte	0x04, 0x37
        /*0002*/ 	.short	(.L_15 - .L_14)
.L_14:
        /*0004*/ 	.word	0x00000082


	//----- nvinfo : EIATTR_KPARAM_INFO
	.align		4
.L_15:
        /*0008*/ 	.byte	0x04, 0x17
        /*000a*/ 	.short	(.L_17 - .L_16)
.L_16:
        /*000c*/ 	.word	0x00000000
        /*0010*/ 	.short	0x0003
        /*0012*/ 	.short	0x0014
        /*0014*/ 	.byte	0x00, 0xf0, 0x11, 0x00


	//----- nvinfo : EIATTR_KPARAM_INFO
	.align		4
.L_17:
        /*0018*/ 	.byte	0x04, 0x17
        /*001a*/ 	.short	(.L_19 - .L_18)
.L_18:
        /*001c*/ 	.word	0x00000000
        /*0020*/ 	.short	0x0002
        /*0022*/ 	.short	0x0010
        /*0024*/ 	.byte	0x00, 0xf0, 0x11, 0x00


	//----- nvinfo : EIATTR_KPARAM_INFO
	.align		4
.L_19:
        /*0028*/ 	.byte	0x04, 0x17
        /*002a*/ 	.short	(.L_21 - .L_20)
.L_20:
        /*002c*/ 	.word	0x00000000
        /*0030*/ 	.short	0x0001
        /*0032*/ 	.short	0x0008
        /*0034*/ 	.byte	0x00, 0xf5, 0x21, 0x00


	//----- nvinfo : EIATTR_KPARAM_INFO
	.align		4
.L_21:
        /*0038*/ 	.byte	0x04, 0x17
        /*003a*/ 	.short	(.L_23 - .L_22)
.L_22:
        /*003c*/ 	.word	0x00000000
        /*0040*/ 	.short	0x0000
        /*0042*/ 	.short	0x0000
        /*0044*/ 	.byte	0x00, 0xf5, 0x21, 0x00


	//----- nvinfo : EIATTR_SPARSE_MMA_MASK
	.align		4
.L_23:
        /*0048*/ 	.byte	0x03, 0x50
        /*004a*/ 	.short	0x0000


	//----- nvinfo : EIATTR_MAXREG_COUNT
	.align		4
        /*004c*/ 	.byte	0x03, 0x1b
        /*004e*/ 	.short	0x00ff


	//----- nvinfo : EIATTR_MERCURY_ISA_VERSION
	.align		4
        /*0050*/ 	.byte	0x03, 0x5f
        /*0052*/ 	.short	0x0101


	//----- nvinfo : EIATTR_VRC_CTA_INIT_COUNT
	.align		4
        /*0054*/ 	.byte	0x02, 0x4a
	.zero		1
	.zero		1


	//----- nvinfo : EIATTR_EXIT_INSTR_OFFSETS
	.align		4
        /*0058*/ 	.byte	0x04, 0x1c
        /*005a*/ 	.short	(.L_25 - .L_24)


	//   ....[0]....
.L_24:
        /*005c*/ 	.word	0x00000130


	//   ....[1]....
        /*0060*/ 	.word	0x000001c0


	//   ....[2]....
        /*0064*/ 	.word	0x00000210


	//   ....[3]....
        /*0068*/ 	.word	0x00000270


	//   ....[4]....
        /*006c*/ 	.word	0x00000300


	//----- nvinfo : EIATTR_CRS_STACK_SIZE
	.align		4
.L_25:
        /*0070*/ 	.byte	0x04, 0x1e
        /*0072*/ 	.short	(.L_27 - .L_26)
.L_26:
        /*0074*/ 	.word	0x00000000


	//----- nvinfo : EIATTR_CBANK_PARAM_SIZE
	.align		4
.L_27:
        /*0078*/ 	.byte	0x03, 0x19
        /*007a*/ 	.short	0x0018


	//----- nvinfo : EIATTR_PARAM_CBANK
	.align		4
        /*007c*/ 	.byte	0x04, 0x0a
        /*007e*/ 	.short	(.L_29 - .L_28)
	.align		4
.L_28:
        /*0080*/ 	.word	index@(.nv.constant0._Z11oddEvenSortPdPiii)
        /*0084*/ 	.short	0x0380
        /*0086*/ 	.short	0x0018


	//----- nvinfo : EIATTR_SW_WAR
	.align		4
.L_29:
        /*0088*/ 	.byte	0x04, 0x36
        /*008a*/ 	.short	(.L_31 - .L_30)
.L_30:
        /*008c*/ 	.word	0x00000008
.L_31:


//--------------------- .nv.info._Z14matrixDistancePdS_S_Piii --------------------------
	.section	.nv.info._Z14matrixDistancePdS_S_Piii,"",@"SHT_CUDA_INFO"
	.sectionflags	@""
	.align	4


	//----- nvinfo : EIATTR_CUDA_API_VERSION
	.align		4
        /*0000*/ 	.byte	0x04, 0x37
        /*0002*/ 	.short	(.L_33 - .L_32)
.L_32:
        /*0004*/ 	.word	0x00000082


	//----- nvinfo : EIATTR_KPARAM_INFO
	.align		4
.L_33:
        /*0008*/ 	.byte	0x04, 0x17
        /*000a*/ 	.short	(.L_35 - .L_34)
.L_34:
        /*000c*/ 	.word	0x00000000
        /*0010*/ 	.short	0x0005
        /*0012*/ 	.short	0x0024
        /*0014*/ 	.byte	0x00, 0xf0, 0x11, 0x00


	//----- nvinfo : EIATTR_KPARAM_INFO
	.align		4
.L_35:
        /*0018*/ 	.byte	0x04, 0x17
        /*001a*/ 	.short	(.L_37 - .L_36)
.L_36:
        /*001c*/ 	.word	0x00000000
        /*0020*/ 	.short	0x0004
        /*0022*/ 	.short	0x0020
        /*0024*/ 	.byte	0x00, 0xf0, 0x11, 0x00


	//----- nvinfo : EIATTR_KPARAM_INFO
	.align		4
.L_37:
        /*0028*/ 	.byte	0x04, 0x17
        /*002a*/ 	.short	(.L_39 - .L_38)
.L_38:
        /*002c*/ 	.word	0x00000000
        /*0030*/ 	.short	0x0003
        /*0032*/ 	.short	0x0018
        /*0034*/ 	.byte	0x00, 0xf5, 0x21, 0x00


	//----- nvinfo : EIATTR_KPARAM_INFO
	.align		4
.L_39:
        /*0038*/ 	.byte	0x04, 0x17
        /*003a*/ 	.short	(.L_41 - .L_40)
.L_40:
        /*003c*/ 	.word	0x00000000
        /*0040*/ 	.short	0x0002
        /*0042*/ 	.short	0x0010
        /*0044*/ 	.byte	0x00, 0xf5, 0x21, 0x00


	//----- nvinfo : EIATTR_KPARAM_INFO
	.align		4
.L_41:
        /*0048*/ 	.byte	0x04, 0x17
        /*004a*/ 	.short	(.L_43 - .L_42)
.L_42:
        /*004c*/ 	.word	0x00000000
        /*0050*/ 	.short	0x0001
        /*0052*/ 	.short	0x0008
        /*0054*/ 	.byte	0x00, 0xf5, 0x21, 0x00


	//----- nvinfo : EIATTR_KPARAM_INFO
	.align		4
.L_43:
        /*0058*/ 	.byte	0x04, 0x17
        /*005a*/ 	.short	(.L_45 - .L_44)
.L_44:
        /*005c*/ 	.word	0x00000000
        /*0060*/ 	.short	0x0000
        /*0062*/ 	.short	0x0000
        /*0064*/ 	.byte	0x00, 0xf5, 0x21, 0x00


	//----- nvinfo : EIATTR_SPARSE_MMA_MASK
	.align		4
.L_45:
        /*0068*/ 	.byte	0x03, 0x50
        /*006a*/ 	.short	0x0000


	//----- nvinfo : EIATTR_MAXREG_COUNT
	.align		4
        /*006c*/ 	.byte	0x03, 0x1b
        /*006e*/ 	.short	0x00ff


	//----- nvinfo : EIATTR_NUM_BARRIERS
	.align		4
        /*0070*/ 	.byte	0x02, 0x4c
        /*0072*/ 	.byte	0x01
	.zero		1


	//----- nvinfo : EIATTR_MERCURY_ISA_VERSION
	.align		4
        /*0074*/ 	.byte	0x03, 0x5f
        /*0076*/ 	.short	0x0101


	//----- nvinfo : EIATTR_VRC_CTA_INIT_COUNT
	.align		4
        /*0078*/ 	.byte	0x02, 0x4a
	.zero		1
	.zero		1


	//----- nvinfo : EIATTR_EXIT_INSTR_OFFSETS
	.align		4
        /*007c*/ 	.byte	0x04, 0x1c
        /*007e*/ 	.short	(.L_47 - .L_46)


	//   ....[0]....
.L_46:
        /*0080*/ 	.word	0x00000b00


	//   ....[1]....
        /*0084*/ 	.word	0x00000cd0


	//----- nvinfo : EIATTR_CRS_STACK_SIZE
	.align		4
.L_47:
        /*0088*/ 	.byte	0x04, 0x1e
        /*008a*/ 	.short	(.L_49 - .L_48)
.L_48:
        /*008c*/ 	.word	0x00000000


	//----- nvinfo : EIATTR_CBANK_PARAM_SIZE
	.align		4
.L_49:
        /*0090*/ 	.byte	0x03, 0x19
        /*0092*/ 	.short	0x0028


	//----- nvinfo : EIATTR_PARAM_CBANK
	.align		4
        /*0094*/ 	.byte	0x04, 0x0a
        /*0096*/ 	.short	(.L_51 - .L_50)
	.align		4
.L_50:
        /*0098*/ 	.word	index@(.nv.constant0._Z14matrixDistancePdS_S_Piii)
        /*009c*/ 	.short	0x0380
        /*009e*/ 	.short	0x0028


	//----- nvinfo : EIATTR_SW_WAR
	.align		4
.L_51:
        /*00a0*/ 	.byte	0x04, 0x36
        /*00a2*/ 	.short	(.L_53 - .L_52)
.L_52:
        /*00a4*/ 	.word	0x00000008
.L_53:


//--------------------- .nv.callgraph             --------------------------
	.section	.nv.callgraph,"",@"SHT_CUDA_CALLGRAPH"
	.align	4
	.sectionentsize	8
	.align		4
        /*0000*/ 	.word	0x00000000
	.align		4
        /*0004*/ 	.word	0xffffffff
	.align		4
        /*0008*/ 	.word	0x00000000
	.align		4
        /*000c*/ 	.word	0xfffffffe
	.align		4
        /*0010*/ 	.word	0x00000000
	.align		4
        /*0014*/ 	.word	0xfffffffd
	.align		4
        /*0018*/ 	.word	0x00000000
	.align		4
        /*001c*/ 	.word	0xfffffffc


//--------------------- .text._Z11oddEvenSortPdPiii --------------------------
	.section	.text._Z11oddEvenSortPdPiii,"ax",@progbits
	.align	128
        .global         _Z11oddEvenSortPdPiii
        .type           _Z11oddEvenSortPdPiii,@function
        .size           _Z11oddEvenSortPdPiii,(.L_x_14 - _Z11oddEvenSortPdPiii)
        .other          _Z11oddEvenSortPdPiii,@"STO_CUDA_ENTRY STV_DEFAULT"
_Z11oddEvenSortPdPiii:
.text._Z11oddEvenSortPdPiii:
[----:B------:R-:W-:Y:S01]  /*0000*/  LDC R1, c[0x0][0x37c] ;  /* 0x0000df00ff017b82 */ /* 0x000fe20000000800 */
[----:B------:R-:W0:Y:S01]  /*0010*/  S2R R0, SR_CTAID.X ;  /* 0x0000000000007919 */ /* 0x000e220000002500 */
[----:B------:R-:W1:Y:S01]  /*0020*/  LDCU UR7, c[0x0][0x390] ;  /* 0x00007200ff0777ac */ /* 0x000e620008000800 */
[----:B------:R-:W0:Y:S01]  /*0030*/  S2R R3, SR_TID.X ;  /* 0x0000000000037919 */ /* 0x000e220000002100 */
[----:B------:R-:W0:Y:S01]  /*0040*/  LDCU UR6, c[0x0][0x360] ;  /* 0x00006c00ff0677ac */ /* 0x000e220008000800 */
[----:B------:R-:W2:Y:S01]  /*0050*/  LDCU.64 UR4, c[0x0][0x358] ;  /* 0x00006b00ff0477ac */ /* 0x000ea20008000a00 */
[----:B-1----:R-:W-:Y:S01]  /*0060*/  UISETP.NE.AND UP0, UPT, UR7, URZ, UPT ;  /* 0x000000ff0700728c */ /* 0x002fe2000bf05270 */
[----:B0-----:R-:W-:-:S08]  /*0070*/  IMAD R0, R0, UR6, R3 ;  /* 0x0000000600007c24 */ /* 0x001fd0000f8e0203 */
[----:B--2---:R-:W-:Y:S05]  /*0080*/  BRA.U UP0, `(.L_x_0) ;  /* 0x0000000100507547 */ /* 0x004fea000b800000 */
[----:B------:R-:W0:Y:S01]  /*0090*/  LDCU UR6, c[0x0][0x394] ;  /* 0x00007280ff0677ac */ /* 0x000e220008000800 */
[----:B------:R-:W-:-:S04]  /*00a0*/  SHF.L.U32 R11, R0, 0x1, RZ ;  /* 0x00000001000b7819 */ /* 0x000fc800000006ff */
[----:B------:R-:W-:-:S04]  /*00b0*/  IADD3 R2, PT, PT, R11, 0x1, RZ ;  /* 0x000000010b027810 */ /* 0x000fc80007ffe0ff */
[----:B0-----:R-:W-:-:S13]  /*00c0*/  ISETP.GE.AND P0, PT, R2, UR6, PT ;  /* 0x0000000602007c0c */ /* 0x001fda000bf06270 */
[----:B------:R-:W-:Y:S05]  /*00d0*/  @P0 BRA `(.L_x_0) ;  /* 0x00000000003c0947 */ /* 0x000fea0003800000 */
[----:B------:R-:W0:Y:S02]  /*00e0*/  LDC.64 R2, c[0x0][0x380] ;  /* 0x0000e000ff027b82 */ /* 0x000e240000000a00 */
[----:B0-----:R-:W-:-:S05]  /*00f0*/  IMAD.WIDE R2, R11, 0x8, R2 ;  /* 0x000000080b027825 */ /* 0x001fca00078e0202 */
[----:B------:R-:W2:Y:S04]  /*0100*/  LDG.E.64 R4, desc[UR4][R2.64] ;  /* 0x0000000402047981 */ /* 0x000ea8000c1e1b00 */
[----:B------:R-:W2:Y:S02]  /*0110*/  LDG.E.64 R6, desc[UR4][R2.64+0x8] ;  /* 0x0000080402067981 */ /* 0x000ea4000c1e1b00 */
[----:B--2---:R-:W-:-:S14]  /*0120*/  DSETP.GT.AND P0, PT, R4, R6, PT ;  /* 0x000000060400722a */ /* 0x004fdc0003f04000 */
[----:B------:R-:W-:Y:S05]  /*0130*/  @!P0 EXIT ;  /* 0x000000000000894d */ /* 0x000fea0003800000 */
[----:B------:R-:W0:Y:S01]  /*0140*/  LDC.64 R8, c[0x0][0x388] ;  /* 0x0000e200ff087b82 */ /* 0x000e220000000a00 */
[----:B------:R-:W-:Y:S04]  /*0150*/  STG.E.64 desc[UR4][R2.64], R6 ;  /* 0x0000000602007986 */ /* 0x000fe8000c101b04 */
[----:B------:R-:W-:Y:S01]  /*0160*/  STG.E.64 desc[UR4][R2.64+0x8], R4 ;  /* 0x0000080402007986 */ /* 0x000fe2000c101b04 */
[----:B0-----:R-:W-:-:S05]  /*0170*/  IMAD.WIDE R8, R11, 0x4, R8 ;  /* 0x000000040b087825 */ /* 0x001fca00078e0208 */
[----:B------:R-:W2:Y:S04]  /*0180*/  LDG.E R13, desc[UR4][R8.64+0x4] ;  /* 0x00000404080d7981 */ /* 0x000ea8000c1e1900 */
[----:B------:R-:W3:Y:S04]  /*0190*/  LDG.E R11, desc[UR4][R8.64] ;  /* 0x00000004080b7981 */ /* 0x000ee8000c1e1900 */
[----:B--2---:R-:W-:Y:S04]  /*01a0*/  STG.E desc[UR4][R8.64], R13 ;  /* 0x0000000d08007986 */ /* 0x004fe8000c101904 */
[----:B---3--:R-:W-:Y:S01]  /*01b0*/  STG.E desc[UR4][R8.64+0x4], R11 ;  /* 0x0000040b08007986 */ /* 0x008fe2000c101904 */
[----:B------:R-:W-:Y:S05]  /*01c0*/  EXIT ;  /* 0x000000000000794d */ /* 0x000fea0003800000 */
.L_x_0:
[----:B------:R-:W0:Y:S01]  /*01d0*/  LDCU UR6, c[0x0][0x394] ;  /* 0x00007280ff0677ac */ /* 0x000e220008000800 */
[----:B------:R-:W-:-:S04]  /*01e0*/  SHF.L.U32 R11, R0, 0x1, RZ ;  /* 0x00000001000b7819 */ /* 0x000fc800000006ff */
[----:B------:R-:W-:-:S04]  /*01f0*/  IADD3 R0, PT, PT, R11, 0x2, RZ ;  /* 0x000000020b007810 */ /* 0x000fc80007ffe0ff */
[----:B0-----:R-:W-:-:S13]  /*0200*/  ISETP.GE.AND P0, PT, R0, UR6, PT ;  /* 0x0000000600007c0c */ /* 0x001fda000bf06270 */
[----:B------:R-:W-:Y:S05]  /*0210*/  @P0 EXIT ;  /* 0x000000000000094d */ /* 0x000fea0003800000 */
        /* <DEDUP_REMOVED lines=15> */
.L_x_1:
[----:B------:R-:W-:-:S00]  /*0310*/  BRA `(.L_x_1) ;  /* 0xfffffffc00fc7947 */ /* 0x000fc0000383ffff */
[----:B------:R-:W-:-:S00]  /*0320*/  NOP ;  /* 0x0000000000007918 */ /* 0x000fc00000000000 */
        /* <DEDUP_REMOVED lines=13> */
.L_x_14:


//--------------------- .text._Z14matrixDistancePdS_S_Piii --------------------------
	.section	.text._Z14matrixDistancePdS_S_Piii,"ax",@progbits
	.align	128
        .global         _Z14matrixDistancePdS_S_Piii
        .type           _Z14matrixDistancePdS_S_Piii,@function
        .size           _Z14matrixDistancePdS_S_Piii,(.L_x_13 - _Z14matrixDistancePdS_S_Piii)
        .other          _Z14matrixDistancePdS_S_Piii,@"STO_CUDA_ENTRY STV_DEFAULT"
_Z14matrixDistancePdS_S_Piii:
.text._Z14matrixDistancePdS_S_Piii:
[----:B------:R-:W-:Y:S01]  /*0000*/  LDC R1, c[0x0][0x37c] ;  /* 0x0000df00ff017b82 */ /* 0x000fe20000000800 */
[----:B------:R-:W0:Y:S01]  /*0010*/  S2R R16, SR_TID.Y ;  /* 0x0000000000107919 */ /* 0x000e220000002200 */
[----:B------:R-:W1:Y:S06]  /*0020*/  LDCU UR9, c[0x0][0x3a4] ;  /* 0x00007480ff0977ac */ /* 0x000e6c0008000800 */
[----:B------:R-:W0:Y:S01]  /*0030*/  LDC R3, c[0x0][0x364] ;  /* 0x0000d900ff037b82 */ /* 0x000e220000000800 */
[----:B------:R-:W-:Y:S01]  /*0040*/  CS2R R24, SRZ ;  /* 0x0000000000187805 */ /* 0x000fe2000001ff00 */
[----:B------:R-:W2:Y:S01]  /*0050*/  S2R R18, SR_TID.X ;  /* 0x0000000000127919 */ /* 0x000ea20000002100 */
[----:B------:R-:W3:Y:S05]  /*0060*/  LDCU.64 UR10, c[0x0][0x358] ;  /* 0x00006b00ff0a77ac */ /* 0x000eea0008000a00 */
[----:B------:R-:W-:Y:S08]  /*0070*/  S2UR UR4, SR_CTAID.X ;  /* 0x00000000000479c3 */ /* 0x000ff00000002500 */
[----:B------:R-:W0:Y:S01]  /*0080*/  S2UR UR5, SR_CTAID.Y ;  /* 0x00000000000579c3 */ /* 0x000e220000002600 */
[----:B-1----:R-:W-:-:S07]  /*0090*/  UISETP.GE.AND UP0, UPT, UR9, -0x1e, UPT ;  /* 0xffffffe20900788c */ /* 0x002fce000bf06270 */
[----:B------:R-:W2:Y:S01]  /*00a0*/  LDC R19, c[0x0][0x360] ;  /* 0x0000d800ff137b82 */ /* 0x000ea20000000800 */
[----:B0-----:R-:W-:Y:S02]  /*00b0*/  IMAD R20, R3, UR5, R16 ;  /* 0x0000000503147c24 */ /* 0x001fe4000f8e0210 */
[----:B--2---:R-:W-:Y:S01]  /*00c0*/  IMAD R19, R19, UR4, R18 ;  /* 0x0000000413137c24 */ /* 0x004fe2000f8e0212 */
[----:B---3--:R-:W-:Y:S06]  /*00d0*/  BRA.U !UP0, `(.L_x_2) ;  /* 0x00000009087c7547 */ /* 0x008fec000b800000 */
[----:B------:R-:W0:Y:S01]  /*00e0*/  S2UR UR7, SR_CgaCtaId ;  /* 0x00000000000779c3 */ /* 0x000e220000008800 */
[----:B------:R-:W1:Y:S01]  /*00f0*/  LDCU UR12, c[0x0][0x3a0] ;  /* 0x00007400ff0c77ac */ /* 0x000e620008000800 */
[C---:B------:R-:W-:Y:S02]  /*0100*/  VIMNMX R0, PT, PT, R20.reuse, R19, !PT ;  /* 0x0000001314007248 */ /* 0x040fe40007fe0100 */
[----:B------:R-:W-:Y:S01]  /*0110*/  CS2R R24, SRZ ;  /* 0x0000000000187805 */ /* 0x000fe2000001ff00 */
[----:B------:R-:W-:Y:S01]  /*0120*/  IMAD R7, R20, UR9, R18 ;  /* 0x0000000914077c24 */ /* 0x000fe2000f8e0212 */
[----:B------:R-:W-:Y:S01]  /*0130*/  UMOV UR6, 0x400 ;  /* 0x0000040000067882 */ /* 0x000fe20000000000 */
[----:B------:R-:W-:Y:S01]  /*0140*/  UIADD3 UR4, UPT, UPT, UR9, -0x1, URZ ;  /* 0xffffffff09047890 */ /* 0x000fe2000fffe0ff */
[----:B------:R-:W2:Y:S03]  /*0150*/  LDC.64 R4, c[0x0][0x3a0] ;  /* 0x0000e800ff047b82 */ /* 0x000ea60000000a00 */
[----:B------:R-:W-:-:S04]  /*0160*/  USHF.R.S32.HI UR5, URZ, 0x1f, UR4 ;  /* 0x0000001fff057899 */ /* 0x000fc80008011404 */
[----:B------:R-:W-:-:S04]  /*0170*/  ULEA.HI UR5, UR5, UR4, URZ, 0x5 ;  /* 0x0000000405057291 */ /* 0x000fc8000f8f28ff */
[----:B------:R-:W-:Y:S01]  /*0180*/  USHF.R.S32.HI UR5, URZ, 0x5, UR5 ;  /* 0x00000005ff057899 */ /* 0x000fe20008011405 */
[----:B-1----:R-:W-:Y:S01]  /*0190*/  ISETP.GE.AND P2, PT, R0, UR12, PT ;  /* 0x0000000c00007c0c */ /* 0x002fe2000bf46270 */
[----:B------:R-:W-:Y:S02]  /*01a0*/  IMAD R17, R16, UR12, R19 ;  /* 0x0000000c10117c24 */ /* 0x000fe4000f8e0213 */
[----:B------:R-:W-:Y:S02]  /*01b0*/  UIADD3 UR5, UPT, UPT, -UR5, URZ, URZ ;  /* 0x000000ff05057290 */ /* 0x000fe4000fffe1ff */
[----:B0-----:R-:W-:Y:S02]  /*01c0*/  ULEA UR8, UR7, UR6, 0x18 ;  /* 0x0000000607087291 */ /* 0x001fe4000f8ec0ff */
[----:B------:R-:W-:-:S04]  /*01d0*/  UIADD3 UR6, UPT, UPT, UR6, 0x2000, URZ ;  /* 0x0000200006067890 */ /* 0x000fc8000fffe0ff */
[----:B------:R-:W-:Y:S01]  /*01e0*/  ULEA UR6, UR7, UR6, 0x18 ;  /* 0x0000000607067291 */ /* 0x000fe2000f8ec0ff */
[----:B------:R-:W-:-:S05]  /*01f0*/  LEA R6, R16, UR8, 0x8 ;  /* 0x0000000810067c11 */ /* 0x000fca000f8e40ff */
[C---:B------:R-:W-:Y:S01]  /*0200*/  LEA R2, R18.reuse, UR6, 0x3 ;  /* 0x0000000612027c11 */ /* 0x040fe2000f8e18ff */
[----:B------:R-:W-:-:S04]  /*0210*/  IMAD R3, R18, 0x8, R6 ;  /* 0x0000000812037824 */ /* 0x000fc800078e0206 */
[----:B------:R-:W-:-:S07]  /*0220*/  IMAD R0, R16, 0x100, R2 ;  /* 0x0000010010007824 */ /* 0x000fce00078e0202 */
.L_x_5:
[-C--:B--2---:R-:W-:Y:S02]  /*0230*/  ISETP.GE.AND P1, PT, R18, R5.reuse, PT ;  /* 0x000000051200720c */ /* 0x084fe40003f26270 */
[----:B0-----:R-:W-:Y:S02]  /*0240*/  CS2R R14, SRZ ;  /* 0x00000000000e7805 */ /* 0x001fe4000001ff00 */
[----:B------:R-:W-:Y:S02]  /*0250*/  ISETP.GE.AND P0, PT, R16, R5, PT ;  /* 0x000000051000720c */ /* 0x000fe40003f06270 */
[----:B------:R-:W-:Y:S02]  /*0260*/  CS2R R12, SRZ ;  /* 0x00000000000c7805 */ /* 0x000fe4000001ff00 */
[-C--:B------:R-:W-:Y:S02]  /*0270*/  ISETP.GE.OR P1, PT, R20, R4.reuse, P1 ;  /* 0x000000041400720c */ /* 0x080fe40000f26670 */
[----:B------:R-:W-:-:S11]  /*0280*/  ISETP.GE.OR P0, PT, R19, R4, P0 ;  /* 0x000000041300720c */ /* 0x000fd60000706670 */
[----:B------:R-:W0:Y:S08]  /*0290*/  @!P1 LDC.64 R10, c[0x0][0x380] ;  /* 0x0000e000ff0a9b82 */ /* 0x000e300000000a00 */
[----:B------:R-:W1:Y:S01]  /*02a0*/  @!P0 LDC.64 R8, c[0x0][0x388] ;  /* 0x0000e200ff088b82 */ /* 0x000e620000000a00 */
[----:B0-----:R-:W-:-:S05]  /*02b0*/  @!P1 IMAD.WIDE R10, R7, 0x8, R10 ;  /* 0x00000008070a9825 */ /* 0x001fca00078e020a */
[----:B------:R-:W2:Y:S01]  /*02c0*/  @!P1 LDG.E.64 R14, desc[UR10][R10.64] ;  /* 0x0000000a0a0e9981 */ /* 0x000ea2000c1e1b00 */
[----:B-1----:R-:W-:-:S05]  /*02d0*/  @!P0 IMAD.WIDE R8, R17, 0x8, R8 ;  /* 0x0000000811088825 */ /* 0x002fca00078e0208 */
[----:B------:R-:W3:Y:S01]  /*02e0*/  @!P0 LDG.E.64 R12, desc[UR10][R8.64] ;  /* 0x0000000a080c8981 */ /* 0x000ee2000c1e1b00 */
[----:B------:R-:W-:Y:S03]  /*02f0*/  BSSY.RECONVERGENT B0, `(.L_x_3) ;  /* 0x0000075000007945 */ /* 0x000fe60003800200 */
[----:B--2---:R0:W-:Y:S04]  /*0300*/  STS.64 [R3], R14 ;  /* 0x0000000e03007388 */ /* 0x0041e80000000a00 */
[----:B---3--:R0:W-:Y:S01]  /*0310*/  STS.64 [R0], R12 ;  /* 0x0000000c00007388 */ /* 0x0081e20000000a00 */
[----:B------:R-:W-:Y:S06]  /*0320*/  BAR.SYNC.DEFER_BLOCKING 0x0 ;  /* 0x0000000000007b1d */ /* 0x000fec0000010000 */
[----:B------:R-:W-:Y:S05]  /*0330*/  @P2 BRA `(.L_x_4) ;  /* 0x0000000400c02947 */ /* 0x000fea0003800000 */
[----:B------:R-:W-:Y:S04]  /*0340*/  LDS.64 R8, [R2] ;  /* 0x0000000002087984 */ /* 0x000fe80000000a00 */
[----:B0-----:R-:W0:Y:S04]  /*0350*/  LDS.128 R12, [R6] ;  /* 0x00000000060c7984 */ /* 0x001e280000000c00 */
[----:B------:R-:W1:Y:S04]  /*0360*/  LDS.64 R22, [R2+0x100] ;  /* 0x0001000002167984 */ /* 0x000e680000000a00 */
[----:B------:R-:W-:Y:S01]  /*0370*/  LDS.64 R26, [R2+0x200] ;  /* 0x00020000021a7984 */ /* 0x000fe20000000a00 */
[----:B0-----:R-:W-:-:S03]  /*0380*/  DADD R12, R12, -R8 ;  /* 0x000000000c0c7229 */ /* 0x001fc60000000808 */
[----:B------:R-:W0:Y:S01]  /*0390*/  LDS.128 R8, [R6+0x10] ;  /* 0x0000100006087984 */ /* 0x000e220000000c00 */
[----:B-1----:R-:W-:-:S03]  /*03a0*/  DADD R14, -R22, R14 ;  /* 0x00000000160e7229 */ /* 0x002fc6000000010e */
[----:B------:R-:W1:Y:S01]  /*03b0*/  LDS.64 R22, [R2+0x300] ;  /* 0x0003000002167984 */ /* 0x000e620000000a00 */
[----:B------:R-:W-:-:S08]  /*03c0*/  DFMA R24, R12, R12, R24 ;  /* 0x0000000c0c18722b */ /* 0x000fd00000000018 */
[----:B------:R-:W-:Y:S01]  /*03d0*/  DFMA R24, R14, R14, R24 ;  /* 0x0000000e0e18722b */ /* 0x000fe20000000018 */
[----:B------:R-:W-:Y:S01]  /*03e0*/  LDS.128 R12, [R6+0x20] ;  /* 0x00002000060c7984 */ /* 0x000fe20000000c00 */
[----:B0-----:R-:W-:-:S03]  /*03f0*/  DADD R26, R8, -R26 ;  /* 0x00000000081a7229 */ /* 0x001fc6000000081a */
[----:B------:R-:W0:Y:S01]  /*0400*/  LDS.64 R8, [R2+0x400] ;  /* 0x0004000002087984 */ /* 0x000e220000000a00 */
[----:B-1----:R-:W-:-:S03]  /*0410*/  DADD R10, -R22, R10 ;  /* 0x00000000160a7229 */ /* 0x002fc6000000010a */
[----:B------:R-:W1:Y:S01]  /*0420*/  LDS.64 R22, [R2+0x500] ;  /* 0x0005000002167984 */ /* 0x000e620000000a00 */
[----:B------:R-:W-:-:S03]  /*0430*/  DFMA R26, R26, R26, R24 ;  /* 0x0000001a1a1a722b */ /* 0x000fc60000000018 */
[----:B------:R-:W-:Y:S05]  /*0440*/  LDS.64 R24, [R2+0x600] ;  /* 0x0006000002187984 */ /* 0x000fea0000000a00 */
[----:B------:R-:W-:Y:S02]  /*0450*/  DFMA R26, R10, R10, R26 ;  /* 0x0000000a0a1a722b */ /* 0x000fe4000000001a */
[----:B0-----:R-:W-:Y:S01]  /*0460*/  DADD R12, R12, -R8 ;  /* 0x000000000c0c7229 */ /* 0x001fe20000000808 */
[----:B------:R-:W0:Y:S01]  /*0470*/  LDS.128 R8, [R6+0x30] ;  /* 0x0000300006087984 */ /* 0x000e220000000c00 */
[----:B-1----:R-:W-:-:S03]  /*0480*/  DADD R14, -R22, R14 ;  /* 0x00000000160e7229 */ /* 0x002fc6000000010e */
[----:B------:R-:W1:Y:S03]  /*0490*/  LDS.64 R22, [R2+0x700] ;  /* 0x0007000002167984 */ /* 0x000e660000000a00 */
        /* <DEDUP_REMOVED lines=82> */
[----:B-1----:R-:W-:-:S06]  /*09c0*/  DADD R14, -R22, R14 ;  /* 0x00000000160e7229 */ /* 0x002fcc000000010e */
[----:B------:R-:W-:Y:S02]  /*09d0*/  DFMA R26, R12, R12, R26 ;  /* 0x0000000c0c1a722b */ /* 0x000fe4000000001a */
[----:B------:R-:W1:Y:S06]  /*09e0*/  LDS.64 R12, [R2+0x1f00] ;  /* 0x001f0000020c7984 */ /* 0x000e6c0000000a00 */
[----:B------:R-:W-:Y:S02]  /*09f0*/  DFMA R26, R14, R14, R26 ;  /* 0x0000000e0e1a722b */ /* 0x000fe4000000001a */
[----:B0-----:R-:W-:-:S02]  /*0a00*/  DADD R8, R8, -R24 ;  /* 0x0000000008087229 */ /* 0x001fc40000000818 */
[----:B-1----:R-:W-:-:S06]  /*0a10*/  DADD R10, -R12, R10 ;  /* 0x000000000c0a7229 */ /* 0x002fcc000000010a */
[----:B------:R-:W-:-:S08]  /*0a20*/  DFMA R26, R8, R8, R26 ;  /* 0x00000008081a722b */ /* 0x000fd0000000001a */
[----:B------:R-:W-:-:S11]  /*0a30*/  DFMA R24, R10, R10, R26 ;  /* 0x0000000a0a18722b */ /* 0x000fd6000000001a */
.L_x_4:
[----:B------:R-:W-:Y:S05]  /*0a40*/  BSYNC.RECONVERGENT B0 ;  /* 0x0000000000007941 */ /* 0x000fea0003800200 */
.L_x_3:
[----:B------:R-:W-:Y:S01]  /*0a50*/  BAR.SYNC.DEFER_BLOCKING 0x0 ;  /* 0x0000000000007b1d */ /* 0x000fe20000010000 */
[----:B------:R-:W-:Y:S01]  /*0a60*/  UIADD3 UR5, UPT, UPT, UR5, 0x1, URZ ;  /* 0x0000000105057890 */ /* 0x000fe2000fffe0ff */
[----:B------:R-:W-:Y:S01]  /*0a70*/  VIADD R16, R16, 0x20 ;  /* 0x0000002010107836 */ /* 0x000fe20000000000 */
[----:B------:R-:W-:Y:S01]  /*0a80*/  IADD3 R18, PT, PT, R18, 0x20, RZ ;  /* 0x0000002012127810 */ /* 0x000fe20007ffe0ff */
[----:B------:R-:W-:Y:S01]  /*0a90*/  VIADD R7, R7, 0x20 ;  /* 0x0000002007077836 */ /* 0x000fe20000000000 */
[----:B------:R-:W-:Y:S01]  /*0aa0*/  UISETP.NE.AND UP0, UPT, UR5, 0x1, UPT ;  /* 0x000000010500788c */ /* 0x000fe2000bf05270 */
[----:B------:R-:W-:-:S08]  /*0ab0*/  IMAD R17, R4, 0x20, R17 ;  /* 0x0000002004117824 */ /* 0x000fd000078e0211 */
[----:B------:R-:W-:Y:S05]  /*0ac0*/  BRA.U UP0, `(.L_x_5) ;  /* 0xfffffff500d87547 */ /* 0x000fea000b83ffff */
.L_x_2:
[----:B------:R-:W1:Y:S01]  /*0ad0*/  LDCU UR4, c[0x0][0x3a0] ;  /* 0x00007400ff0477ac */ /* 0x000e620008000800 */
[----:B0-----:R-:W-:-:S04]  /*0ae0*/  VIMNMX R0, PT, PT, R20, R19, !PT ;  /* 0x0000001314007248 */ /* 0x001fc80007fe0100 */
[----:B-1----:R-:W-:-:S13]  /*0af0*/  ISETP.GE.AND P0, PT, R0, UR4, PT ;  /* 0x0000000400007c0c */ /* 0x002fda000bf06270 */
[----:B------:R-:W-:Y:S05]  /*0b00*/  @P0 EXIT ;  /* 0x000000000000094d */ /* 0x000fea0003800000 */
[----:B------:R-:W0:Y:S01]  /*0b10*/  MUFU.RSQ64H R3, R25 ;  /* 0x0000001900037308 */ /* 0x000e220000001c00 */
[----:B------:R-:W-:Y:S01]  /*0b20*/  IADD3 R2, PT, PT, R25, -0x3500000, RZ ;  /* 0xfcb0000019027810 */ /* 0x000fe20007ffe0ff */
[----:B------:R-:W-:Y:S01]  /*0b30*/  IMAD.MOV.U32 R6, RZ, RZ, 0x0 ;  /* 0x00000000ff067424 */ /* 0x000fe200078e00ff */
[----:B------:R-:W-:Y:S01]  /*0b40*/  BSSY.RECONVERGENT B0, `(.L_x_6) ;  /* 0x0000010000007945 */ /* 0x000fe20003800200 */
[----:B------:R-:W-:Y:S01]  /*0b50*/  IMAD.MOV.U32 R7, RZ, RZ, 0x3fd80000 ;  /* 0x3fd80000ff077424 */ /* 0x000fe200078e00ff */
[----:B------:R-:W-:Y:S02]  /*0b60*/  ISETP.GE.U32.AND P0, PT, R2, 0x7ca00000, PT ;  /* 0x7ca000000200780c */ /* 0x000fe40003f06070 */
[----:B0-----:R-:W-:-:S08]  /*0b70*/  DMUL R4, R2, R2 ;  /* 0x0000000202047228 */ /* 0x001fd00000000000 */
[----:B------:R-:W-:-:S08]  /*0b80*/  DFMA R4, -R4, R24, 1 ;  /* 0x3ff000000404742b */ /* 0x000fd00000000118 */
[----:B------:R-:W-:Y:S02]  /*0b90*/  DFMA R6, R4, R6, 0.5 ;  /* 0x3fe000000406742b */ /* 0x000fe40000000006 */
[----:B------:R-:W-:-:S08]  /*0ba0*/  DMUL R4, R2, R4 ;  /* 0x0000000402047228 */ /* 0x000fd00000000000 */
[----:B------:R-:W-:-:S08]  /*0bb0*/  DFMA R10, R6, R4, R2 ;  /* 0x00000004060a722b */ /* 0x000fd00000000002 */
[----:B------:R-:W-:Y:S02]  /*0bc0*/  DMUL R4, R10, R24 ;  /* 0x000000180a047228 */ /* 0x000fe40000000000 */
[----:B------:R-:W-:Y:S01]  /*0bd0*/  IADD3 R9, PT, PT, R11, -0x100000, RZ ;  /* 0xfff000000b097810 */ /* 0x000fe20007ffe0ff */
[----:B------:R-:W-:-:S05]  /*0be0*/  IMAD.MOV.U32 R8, RZ, RZ, R10 ;  /* 0x000000ffff087224 */ /* 0x000fca00078e000a */
[----:B------:R-:W-:-:S08]  /*0bf0*/  DFMA R12, R4, -R4, R24 ;  /* 0x80000004040c722b */ /* 0x000fd00000000018 */
[----:B------:R-:W-:Y:S01]  /*0c00*/  DFMA R6, R12, R8, R4 ;  /* 0x000000080c06722b */ /* 0x000fe20000000004 */
[----:B------:R-:W-:Y:S10]  /*0c10*/  @!P0 BRA `(.L_x_7) ;  /* 0x0000000000088947 */ /* 0x000ff40003800000 */
[----:B------:R-:W-:-:S07]  /*0c20*/  MOV R0, 0xc40 ;  /* 0x00000c4000007802 */ /* 0x000fce0000000f00 */
[----:B------:R-:W-:Y:S05]  /*0c30*/  CALL.REL.NOINC `($__internal_0_$__cuda_sm20_dsqrt_rn_f64_mediumpath_v1) ;  /* 0x0000000000287944 */ /* 0x000fea0003c00000 */
.L_x_7:
[----:B------:R-:W-:Y:S05]  /*0c40*/  BSYNC.RECONVERGENT B0 ;  /* 0x0000000000007941 */ /* 0x000fea0003800200 */
.L_x_6:
[----:B------:R-:W0:Y:S01]  /*0c50*/  LDC.64 R2, c[0x0][0x390] ;  /* 0x0000e400ff027b82 */ /* 0x000e220000000a00 */
[----:B------:R-:W1:Y:S07]  /*0c60*/  LDCU UR4, c[0x0][0x3a0] ;  /* 0x00007400ff0477ac */ /* 0x000e6e0008000800 */
[----:B------:R-:W2:Y:S01]  /*0c70*/  LDC.64 R4, c[0x0][0x398] ;  /* 0x0000e600ff047b82 */ /* 0x000ea20000000a00 */
[----:B-1----:R-:W-:-:S04]  /*0c80*/  IMAD R9, R20, UR4, R19 ;  /* 0x0000000414097c24 */ /* 0x002fc8000f8e0213 */
[----:B0-----:R-:W-:-:S05]  /*0c90*/  IMAD.WIDE R2, R9, 0x8, R2 ;  /* 0x0000000809027825 */ /* 0x001fca00078e0202 */
[----:B------:R-:W-:Y:S01]  /*0ca0*/  STG.E.64 desc[UR10][R2.64], R6 ;  /* 0x0000000602007986 */ /* 0x000fe2000c101b0a */
[----:B--2---:R-:W-:-:S05]  /*0cb0*/  IMAD.WIDE R4, R9, 0x4, R4 ;  /* 0x0000000409047825 */ /* 0x004fca00078e0204 */
[----:B------:R-:W-:Y:S01]  /*0cc0*/  STG.E desc[UR10][R4.64], R19 ;  /* 0x0000001304007986 */ /* 0x000fe2000c10190a */
[----:B------:R-:W-:Y:S05]  /*0cd0*/  EXIT ;  /* 0x000000000000794d */ /* 0x000fea0003800000 */
        .weak           $__internal_0_$__cuda_sm20_dsqrt_rn_f64_mediumpath_v1
        .type           $__internal_0_$__cuda_sm20_dsqrt_rn_f64_mediumpath_v1,@function
        .size           $__internal_0_$__cuda_sm20_dsqrt_rn_f64_mediumpath_v1,(.L_x_13 - $__internal_0_$__cuda_sm20_dsqrt_rn_f64_mediumpath_v1)
$__internal_0_$__cuda_sm20_dsqrt_rn_f64_mediumpath_v1:
[----:B------:R-:W-:Y:S01]  /*0ce0*/  ISETP.GE.U32.AND P0, PT, R2, -0x3400000, PT ;  /* 0xfcc000000200780c */ /* 0x000fe20003f06070 */
[----:B------:R-:W-:Y:S01]  /*0cf0*/  BSSY.RECONVERGENT B1, `(.L_x_8) ;  /* 0x0000028000017945 */ /* 0x000fe20003800200 */
[----:B------:R-:W-:Y:S01]  /*0d00*/  IMAD.MOV.U32 R11, RZ, RZ, R9 ;  /* 0x000000ffff0b7224 */ /* 0x000fe200078e0009 */
[----:B------:R-:W-:Y:S01]  /*0d10*/  MOV R8, R24 ;  /* 0x0000001800087202 */ /* 0x000fe20000000f00 */
[----:B------:R-:W-:Y:S01]  /*0d20*/  IMAD.MOV.U32 R9, RZ, RZ, R25 ;  /* 0x000000ffff097224 */ /* 0x000fe200078e0019 */
[----:B------:R-:W-:Y:S01]  /*0d30*/  MOV R3, R13 ;  /* 0x0000000d00037202 */ /* 0x000fe20000000f00 */
[----:B------:R-:W-:-:S07]  /*0d40*/  IMAD.MOV.U32 R2, RZ, RZ, R12 ;  /* 0x000000ffff027224 */ /* 0x000fce00078e000c */
[----:B------:R-:W-:Y:S05]  /*0d50*/  @!P0 BRA `(.L_x_9) ;  /* 0x0000000000208947 */ /* 0x000fea0003800000 */
[----:B------:R-:W-:-:S10]  /*0d60*/  DFMA.RM R2, R2, R10, R4 ;  /* 0x0000000a0202722b */ /* 0x000fd40000004004 */
[----:B------:R-:W-:-:S05]  /*0d70*/  IADD3 R6, P0, PT, R2, 0x1, RZ ;  /* 0x0000000102067810 */ /* 0x000fca0007f1e0ff */
[----:B------:R-:W-:-:S06]  /*0d80*/  IMAD.X R7, RZ, RZ, R3, P0 ;  /* 0x000000ffff077224 */ /* 0x000fcc00000e0603 */
[----:B------:R-:W-:-:S08]  /*0d90*/  DFMA.RP R4, -R2, R6, R8 ;  /* 0x000000060204722b */ /* 0x000fd00000008108 */
[----:B------:R-:W-:-:S06]  /*0da0*/  DSETP.GT.AND P0, PT, R4, RZ, PT ;  /* 0x000000ff0400722a */ /* 0x000fcc0003f04000 */
[----:B------:R-:W-:Y:S02]  /*0db0*/  FSEL R2, R6, R2, P0 ;  /* 0x0000000206027208 */ /* 0x000fe40000000000 */
[----:B------:R-:W-:Y:S01]  /*0dc0*/  FSEL R3, R7, R3, P0 ;  /* 0x0000000307037208 */ /* 0x000fe20000000000 */
[----:B------:R-:W-:Y:S06]  /*0dd0*/  BRA `(.L_x_10) ;  /* 0x0000000000647947 */ /* 0x000fec0003800000 */
.L_x_9:
[----:B------:R-:W-:-:S14]  /*0de0*/  DSETP.NE.AND P0, PT, R8, RZ, PT ;  /* 0x000000ff0800722a */ /* 0x000fdc0003f05000 */
[----:B------:R-:W-:Y:S05]  /*0df0*/  @!P0 BRA `(.L_x_11) ;  /* 0x0000000000588947 */ /* 0x000fea0003800000 */
[----:B------:R-:W-:-:S13]  /*0e00*/  ISETP.GE.AND P0, PT, R9, RZ, PT ;  /* 0x000000ff0900720c */ /* 0x000fda0003f06270 */
[----:B------:R-:W-:Y:S01]  /*0e10*/  @!P0 IMAD.MOV.U32 R2, RZ, RZ, 0x0 ;  /* 0x00000000ff028424 */ /* 0x000fe200078e00ff */
[----:B------:R-:W-:Y:S01]  /*0e20*/  @!P0 MOV R3, 0xfff80000 ;  /* 0xfff8000000038802 */ /* 0x000fe20000000f00 */
[----:B------:R-:W-:Y:S06]  /*0e30*/  @!P0 BRA `(.L_x_10) ;  /* 0x00000000004c8947 */ /* 0x000fec0003800000 */
[----:B------:R-:W-:-:S13]  /*0e40*/  ISETP.GT.AND P0, PT, R9, 0x7fefffff, PT ;  /* 0x7fefffff0900780c */ /* 0x000fda0003f04270 */
[----:B------:R-:W-:Y:S05]  /*0e50*/  @P0 BRA `(.L_x_11) ;  /* 0x0000000000400947 */ /* 0x000fea0003800000 */
[----:B------:R-:W-:Y:S01]  /*0e60*/  DMUL R2, R8, 8.11296384146066816958e+31 ;  /* 0x4690000008027828 */ /* 0x000fe20000000000 */
[----:B------:R-:W-:Y:S01]  /*0e70*/  IMAD.MOV.U32 R4, RZ, RZ, RZ ;  /* 0x000000ffff047224 */ /* 0x000fe200078e00ff */
[----:B------:R-:W-:Y:S01]  /*0e80*/  MOV R9, 0x3fd80000 ;  /* 0x3fd8000000097802 */ /* 0x000fe20000000f00 */
[----:B------:R-:W-:-:S03]  /*0e90*/  IMAD.MOV.U32 R8, RZ, RZ, 0x0 ;  /* 0x00000000ff087424 */ /* 0x000fc600078e00ff */
[----:B------:R-:W0:Y:S02]  /*0ea0*/  MUFU.RSQ64H R5, R3 ;  /* 0x0000000300057308 */ /* 0x000e240000001c00 */
[----:B0-----:R-:W-:-:S08]  /*0eb0*/  DMUL R6, R4, R4 ;  /* 0x0000000404067228 */ /* 0x001fd00000000000 */
[----:B------:R-:W-:-:S08]  /*0ec0*/  DFMA R6, R2, -R6, 1 ;  /* 0x3ff000000206742b */ /* 0x000fd00000000806 */
[----:B------:R-:W-:Y:S02]  /*0ed0*/  DFMA R8, R6, R8, 0.5 ;  /* 0x3fe000000608742b */ /* 0x000fe40000000008 */
[----:B------:R-:W-:-:S08]  /*0ee0*/  DMUL R6, R4, R6 ;  /* 0x0000000604067228 */ /* 0x000fd00000000000 */
[----:B------:R-:W-:-:S08]  /*0ef0*/  DFMA R6, R8, R6, R4 ;  /* 0x000000060806722b */ /* 0x000fd00000000004 */
[----:B------:R-:W-:Y:S02]  /*0f00*/  DMUL R4, R2, R6 ;  /* 0x0000000602047228 */ /* 0x000fe40000000000 */
[----:B------:R-:W-:-:S06]  /*0f10*/  VIADD R7, R7, 0xfff00000 ;  /* 0xfff0000007077836 */ /* 0x000fcc0000000000 */
[----:B------:R-:W-:-:S08]  /*0f20*/  DFMA R8, R4, -R4, R2 ;  /* 0x800000040408722b */ /* 0x000fd00000000002 */
[----:B------:R-:W-:-:S10]  /*0f30*/  DFMA R2, R6, R8, R4 ;  /* 0x000000080602722b */ /* 0x000fd40000000004 */
[----:B------:R-:W-:Y:S01]  /*0f40*/  VIADD R3, R3, 0xfcb00000 ;  /* 0xfcb0000003037836 */ /* 0x000fe20000000000 */
[----:B------:R-:W-:Y:S06]  /*0f50*/  BRA `(.L_x_10) ;  /* 0x0000000000047947 */ /* 0x000fec0003800000 */
.L_x_11:
[----:B------:R-:W-:-:S11]  /*0f60*/  DADD R2, R8, R8 ;  /* 0x0000000008027229 */ /* 0x000fd60000000008 */
.L_x_10:
[----:B------:R-:W-:Y:S05]  /*0f70*/  BSYNC.RECONVERGENT B1 ;  /* 0x0000000000017941 */ /* 0x000fea0003800200 */
.L_x_8:
[----:B------:R-:W-:Y:S02]  /*0f80*/  IMAD.MOV.U32 R7, RZ, RZ, R3 ;  /* 0x000000ffff077224 */ /* 0x000fe400078e0003 */
[----:B------:R-:W-:Y:S01]  /*0f90*/  HFMA2 R3, -RZ, RZ, 0, 0 ;  /* 0x00000000ff037431 */ /* 0x000fe200000001ff */
[----:B------:R-:W-:Y:S01]  /*0fa0*/  MOV R6, R2 ;  /* 0x0000000200067202 */ /* 0x000fe20000000f00 */
[----:B------:R-:W-:-:S04]  /*0fb0*/  IMAD.MOV.U32 R2, RZ, RZ, R0 ;  /* 0x000000ffff027224 */ /* 0x000fc800078e0000 */
[----:B------:R-:W-:Y:S05]  /*0fc0*/  RET.REL.NODEC R2 `(_Z14matrixDistancePdS_S_Piii) ;  /* 0xfffffff0020c7950 */ /* 0x000fea0003c3ffff */
.L_x_12:
        /* <DEDUP_REMOVED lines=11> */
.L_x_13:


//--------------------- .nv.shared.reserved.0     --------------------------
	.section	.nv.shared.reserved.0,"aw",@nobits
	.weak		__nv_reservedSMEM_offset_0_alias
	.size		__nv_reservedSMEM_offset_0_alias, 0, 64
	.other		__nv_reservedSMEM_offset_0_alias,@"STO_CUDA_RESERVED_SHARED STV_DEFAULT"
__nv_reservedSMEM_offset_0_alias:
	.zero		0
	.zero		64


//--------------------- .nv.shared._Z14matrixDistancePdS_S_Piii --------------------------
	.section	.nv.shared._Z14matrixDistancePdS_S_Piii,"aw",@nobits
	.sectionflags	@""
	.align	8
.nv.shared._Z14matrixDistancePdS_S_Piii:
	.zero		17408


//--------------------- .nv.constant0._Z11oddEvenSortPdPiii --------------------------
	.section	.nv.constant0._Z11oddEvenSortPdPiii,"a",@progbits
	.sectionflags	@""
	.align	4
.nv.constant0._Z11oddEvenSortPdPiii:
	.zero		920


//--------------------- .nv.constant0._Z14matrixDistancePdS_S_Piii --------------------------
	.section	.nv.constant0._Z14matrixDistancePdS_S_Piii,"a",@progbits
	.sectionflags	@""
	.align	4
.nv.constant0._Z14matrixDistancePdS_S_Piii:
	.zero		936


//--------------------- SYMBOLS --------------------------

	.type		.nv.reservedSmem.offset0,@object
	.size		.nv.reservedSmem.offset0,0x4
	.type		.nv.reservedSmem.cap,@object
	.size		.nv.reservedSmem.cap,0x4
